//
// Generated by NVIDIA NVVM Compiler
//
// Compiler Build ID: CL-36424714
// Cuda compilation tools, release 13.0, V13.0.88
// Based on NVVM 20.0.0
//

.version 9.0
.target sm_100
.address_size 64

	// .globl	_Z16reduce_optimizedPKfPfi
.extern .shared .align 16 .b8 sdata[];

.visible .entry _Z16reduce_optimizedPKfPfi(
	.param .u64 .ptr .align 1 _Z16reduce_optimizedPKfPfi_param_0,
	.param .u64 .ptr .align 1 _Z16reduce_optimizedPKfPfi_param_1,
	.param .u32 _Z16reduce_optimizedPKfPfi_param_2
)
{
	.reg .pred 	%p<7>;
	.reg .b32 	%r<19>;
	.reg .b32 	%f<14>;
	.reg .b64 	%rd<7>;

	ld.param.u64 	%rd2, [_Z16reduce_optimizedPKfPfi_param_0];
	ld.param.u64 	%rd3, [_Z16reduce_optimizedPKfPfi_param_1];
	ld.param.u32 	%r10, [_Z16reduce_optimizedPKfPfi_param_2];
	mov.u32 	%r1, %tid.x;
	mov.u32 	%r11, %ctaid.x;
	mov.u32 	%r18, %ntid.x;
	mad.lo.s32 	%r17, %r11, %r18, %r1;
	setp.ge.u32 	%p1, %r17, %r10;
	mov.f32 	%f13, 0f00000000;
	@%p1 bra 	$L__BB0_3;
	mov.u32 	%r12, %nctaid.x;
	mul.lo.s32 	%r4, %r18, %r12;
	cvta.to.global.u64 	%rd1, %rd2;
	mov.f32 	%f13, 0f00000000;
$L__BB0_2:
	mul.wide.u32 	%rd4, %r17, 4;
	add.s64 	%rd5, %rd1, %rd4;
	ld.global.f32 	%f6, [%rd5];
	add.f32 	%f13, %f13, %f6;
	add.s32 	%r17, %r17, %r4;
	setp.lt.u32 	%p2, %r17, %r10;
	@%p2 bra 	$L__BB0_2;
$L__BB0_3:
	shl.b32 	%r13, %r1, 2;
	mov.u32 	%r14, sdata;
	add.s32 	%r7, %r14, %r13;
	st.shared.f32 	[%r7], %f13;
	bar.sync 	0;
	setp.lt.u32 	%p3, %r18, 2;
	@%p3 bra 	$L__BB0_7;
$L__BB0_4:
	shr.u32 	%r9, %r18, 1;
	setp.ge.u32 	%p4, %r1, %r9;
	@%p4 bra 	$L__BB0_6;
	shl.b32 	%r15, %r9, 2;
	add.s32 	%r16, %r7, %r15;
	ld.shared.f32 	%f7, [%r16];
	ld.shared.f32 	%f8, [%r7];
	add.f32 	%f9, %f7, %f8;
	st.shared.f32 	[%r7], %f9;
$L__BB0_6:
	bar.sync 	0;
	setp.gt.u32 	%p5, %r18, 3;
	mov.u32 	%r18, %r9;
	@%p5 bra 	$L__BB0_4;
$L__BB0_7:
	setp.ne.s32 	%p6, %r1, 0;
	@%p6 bra 	$L__BB0_9;
	ld.shared.f32 	%f10, [sdata];
	cvta.to.global.u64 	%rd6, %rd3;
	atom.global.add.f32 	%f11, [%rd6], %f10;
$L__BB0_9:
	ret;

}


// ===== COMPILED SASS (sm_100) =====

	.target	sm_100

	.elftype	@"ET_EXEC"


//--------------------- .note.nv.tkinfo           --------------------------
	.section	.note.nv.tkinfo,"",@"SHT_NOTE"
	.sectionflags	@"SHF_NOTE_NV_TKINFO"
	.tkinfo
        /*0018*/ 	.word	0x00000002
        /*0030*/ 	.string	""
        /*0030*/ 	.string	"ptxas"
        /*0030*/ 	.string	"Cuda compilation tools, release 13.0, V13.0.88"
        /*0030*/ 	.string	"Build cuda_13.0.r13.0/compiler.36424714_0"
        /*0030*/ 	.string	"-arch sm_100 -m 64 "



//--------------------- .note.nv.cuinfo           --------------------------
	.section	.note.nv.cuinfo,"",@"SHT_NOTE"
	.sectionflags	@"SHF_NOTE_NV_CUINFO"
        /*0018*/ 	.short	0x0002
        /*001a*/ 	.short	0x0064
        /*001c*/ 	.short	0x0082
	.zero		2


//--------------------- .nv.info                  --------------------------
	.section	.nv.info,"",@"SHT_CUDA_INFO"
	.align	4


	//----- nvinfo : EIATTR_REGCOUNT
	.align		4
        /*0000*/ 	.byte	0x04, 0x2f
        /*0002*/ 	.short	(.L_1 - .L_0)
	.align		4
.L_0:
        /*0004*/ 	.word	index@(_Z16reduce_optimizedPKfPfi)
        /*0008*/ 	.word	0x0000000e


	//----- nvinfo : EIATTR_FRAME_SIZE
	.align		4
.L_1:
        /*000c*/ 	.byte	0x04, 0x11
        /*000e*/ 	.short	(.L_3 - .L_2)
	.align		4
.L_2:
        /*0010*/ 	.word	index@(_Z16reduce_optimizedPKfPfi)
        /*0014*/ 	.word	0x00000000


	//----- nvinfo : EIATTR_MIN_STACK_SIZE
	.align		4
.L_3:
        /*0018*/ 	.byte	0x04, 0x12
        /*001a*/ 	.short	(.L_5 - .L_4)
	.align		4
.L_4:
        /*001c*/ 	.word	index@(_Z16reduce_optimizedPKfPfi)
        /*0020*/ 	.word	0x00000000
.L_5:


//--------------------- .nv.compat                --------------------------
	.section	.nv.compat,"",@"SHT_CUDA_COMPAT_INFO"
	.align	4
        /*0000*/ 	.byte	0x02, 0x09, 0x00, 0x00, 0x02, 0x02, 0x01, 0x00, 0x02, 0x05, 0x05, 0x00, 0x03, 0x07, 0x01, 0x01
        /*0010*/ 	.byte	0x02, 0x03, 0x00, 0x00, 0x02, 0x06, 0x01, 0x00, 0x04, 0x0b, 0x08, 0x00, 0x09, 0x00, 0x00, 0x00
        /*0020*/ 	.byte	0x00, 0x00, 0x00, 0x00


//--------------------- .nv.info._Z16reduce_optimizedPKfPfi --------------------------
	.section	.nv.info._Z16reduce_optimizedPKfPfi,"",@"SHT_CUDA_INFO"
	.sectionflags	@""
	.align	4


	//----- nvinfo : EIATTR_CUDA_API_VERSION
	.align		4
        /*0000*/ 	.byte	0x04, 0x37
        /*0002*/ 	.short	(.L_7 - .L_6)
.L_6:
        /*0004*/ 	.word	0x00000082


	//----- nvinfo : EIATTR_KPARAM_INFO
	.align		4
.L_7:
        /*0008*/ 	.byte	0x04, 0x17
        /*000a*/ 	.short	(.L_9 - .L_8)
.L_8:
        /*000c*/ 	.word	0x00000000
        /*0010*/ 	.short	0x0002
        /*0012*/ 	.short	0x0010
        /*0014*/ 	.byte	0x00, 0xf0, 0x11, 0x00


	//----- nvinfo : EIATTR_KPARAM_INFO
	.align		4
.L_9:
        /*0018*/ 	.byte	0x04, 0x17
        /*001a*/ 	.short	(.L_11 - .L_10)
.L_10:
        /*001c*/ 	.word	0x00000000
        /*0020*/ 	.short	0x0001
        /*0022*/ 	.short	0x0008
        /*0024*/ 	.byte	0x00, 0xf5, 0x21, 0x00


	//----- nvinfo : EIATTR_KPARAM_INFO
	.align		4
.L_11:
        /*0028*/ 	.byte	0x04, 0x17
        /*002a*/ 	.short	(.L_13 - .L_12)
.L_12:
        /*002c*/ 	.word	0x00000000
        /*0030*/ 	.short	0x0000
        /*0032*/ 	.short	0x0000
        /*0034*/ 	.byte	0x00, 0xf5, 0x21, 0x00


	//----- nvinfo : EIATTR_SPARSE_MMA_MASK
	.align		4
.L_13:
        /*0038*/ 	.byte	0x03, 0x50
        /*003a*/ 	.short	0x0000


	//----- nvinfo : EIATTR_MAXREG_COUNT
	.align		4
        /*003c*/ 	.byte	0x03, 0x1b
        /*003e*/ 	.short	0x00ff


	//----- nvinfo : EIATTR_NUM_BARRIERS
	.align		4
        /*0040*/ 	.byte	0x02, 0x4c
        /*0042*/ 	.byte	0x01
	.zero		1


	//----- nvinfo : EIATTR_MERCURY_ISA_VERSION
	.align		4
        /*0044*/ 	.byte	0x03, 0x5f
        /*0046*/ 	.short	0x0101


	//----- nvinfo : EIATTR_VRC_CTA_INIT_COUNT
	.align		4
        /*0048*/ 	.byte	0x02, 0x4a
	.zero		1
	.zero		1


	//----- nvinfo : EIATTR_EXIT_INSTR_OFFSETS
	.align		4
        /*004c*/ 	.byte	0x04, 0x1c
        /*004e*/ 	.short	(.L_15 - .L_14)


	//   ....[0]....
.L_14:
        /*0050*/ 	.word	0x000002a0


	//   ....[1]....
        /*0054*/ 	.word	0x00000310


	//----- nvinfo : EIATTR_CRS_STACK_SIZE
	.align		4
.L_15:
        /*0058*/ 	.byte	0x04, 0x1e
        /*005a*/ 	.short	(.L_17 - .L_16)
.L_16:
        /*005c*/ 	.word	0x00000000


	//----- nvinfo : EIATTR_CBANK_PARAM_SIZE
	.align		4
.L_17:
        /*0060*/ 	.byte	0x03, 0x19
        /*0062*/ 	.short	0x0014


	//----- nvinfo : EIATTR_PARAM_CBANK
	.align		4
        /*0064*/ 	.byte	0x04, 0x0a
        /*0066*/ 	.short	(.L_19 - .L_18)
	.align		4
.L_18:
        /*0068*/ 	.word	index@(.nv.constant0._Z16reduce_optimizedPKfPfi)
        /*006c*/ 	.short	0x0380
        /*006e*/ 	.short	0x0014


	//----- nvinfo : EIATTR_SW_WAR
	.align		4
.L_19:
        /*0070*/ 	.byte	0x04, 0x36
        /*0072*/ 	.short	(.L_21 - .L_20)
.L_20:
        /*0074*/ 	.word	0x00000008
.L_21:


//--------------------- .nv.callgraph             --------------------------
	.section	.nv.callgraph,"",@"SHT_CUDA_CALLGRAPH"
	.align	4
	.sectionentsize	8
	.align		4
        /*0000*/ 	.word	0x00000000
	.align		4
        /*0004*/ 	.word	0xffffffff
	.align		4
        /*0008*/ 	.word	0x00000000
	.align		4
        /*000c*/ 	.word	0xfffffffe
	.align		4
        /*0010*/ 	.word	0x00000000
	.align		4
        /*0014*/ 	.word	0xfffffffd
	.align		4
        /*0018*/ 	.word	0x00000000
	.align		4
        /*001c*/ 	.word	0xfffffffc


//--------------------- .text._Z16reduce_optimizedPKfPfi --------------------------
	.section	.text._Z16reduce_optimizedPKfPfi,"ax",@progbits
	.align	128
        .global         _Z16reduce_optimizedPKfPfi
        .type           _Z16reduce_optimizedPKfPfi,@function
        .size           _Z16reduce_optimizedPKfPfi,(.L_x_6 - _Z16reduce_optimizedPKfPfi)
        .other          _Z16reduce_optimizedPKfPfi,@"STO_CUDA_ENTRY STV_DEFAULT"
_Z16reduce_optimizedPKfPfi:
.text._Z16reduce_optimizedPKfPfi:
[----:B------:R-:W-:Y:S01]  /*0000*/  LDC R1, c[0x0][0x37c] ;  /* 0x0000df00ff017b82 */ /* 0x000fe20000000800 */
[----:B------:R-:W0:Y:S07]  /*0010*/  S2R R9, SR_TID.X ;  /* 0x0000000000097919 */ /* 0x000e2e0000002100 */
[----:B------:R-:W0:Y:S01]  /*0020*/  S2UR UR4, SR_CTAID.X ;  /* 0x00000000000479c3 */ /* 0x000e220000002500 */
[----:B------:R-:W1:Y:S01]  /*0030*/  LDCU UR5, c[0x0][0x390] ;  /* 0x00007200ff0577ac */ /* 0x000e620008000800 */
[----:B------:R-:W-:Y:S01]  /*0040*/  BSSY.RECONVERGENT B0, `(.L_x_0) ;  /* 0x0000011000007945 */ /* 0x000fe20003800200 */
[----:B------:R-:W-:Y:S01]  /*0050*/  IMAD.MOV.U32 R7, RZ, RZ, RZ ;  /* 0x000000ffff077224 */ /* 0x000fe200078e00ff */
[----:B------:R-:W2:Y:S04]  /*0060*/  LDCU.64 UR6, c[0x0][0x358] ;  /* 0x00006b00ff0677ac */ /* 0x000ea80008000a00 */
[----:B------:R-:W0:Y:S02]  /*0070*/  LDC R6, c[0x0][0x360] ;  /* 0x0000d800ff067b82 */ /* 0x000e240000000800 */
[----:B0-----:R-:W-:-:S05]  /*0080*/  IMAD R0, R6, UR4, R9 ;  /* 0x0000000406007c24 */ /* 0x001fca000f8e0209 */
[----:B-1----:R-:W-:-:S13]  /*0090*/  ISETP.GE.U32.AND P0, PT, R0, UR5, PT ;  /* 0x0000000500007c0c */ /* 0x002fda000bf06070 */
[----:B--2---:R-:W-:Y:S05]  /*00a0*/  @P0 BRA `(.L_x_1) ;  /* 0x0000000000280947 */ /* 0x004fea0003800000 */
[----:B------:R-:W0:Y:S01]  /*00b0*/  LDC.64 R4, c[0x0][0x380] ;  /* 0x0000e000ff047b82 */ /* 0x000e220000000a00 */
[----:B------:R-:W1:Y:S01]  /*00c0*/  LDCU UR4, c[0x0][0x370] ;  /* 0x00006e00ff0477ac */ /* 0x000e620008000800 */
[----:B------:R-:W-:Y:S02]  /*00d0*/  IMAD.MOV.U32 R7, RZ, RZ, RZ ;  /* 0x000000ffff077224 */ /* 0x000fe400078e00ff */
[----:B-1----:R-:W-:-:S07]  /*00e0*/  IMAD R11, R6, UR4, RZ ;  /* 0x00000004060b7c24 */ /* 0x002fce000f8e02ff */
.L_x_2:
[----:B0-----:R-:W-:-:S06]  /*00f0*/  IMAD.WIDE.U32 R2, R0, 0x4, R4 ;  /* 0x0000000400027825 */ /* 0x001fcc00078e0004 */
[----:B------:R-:W2:Y:S01]  /*0100*/  LDG.E R2, desc[UR6][R2.64] ;  /* 0x0000000602027981 */ /* 0x000ea2000c1e1900 */
[----:B------:R-:W-:-:S04]  /*0110*/  IADD3 R0, PT, PT, R11, R0, RZ ;  /* 0x000000000b007210 */ /* 0x000fc80007ffe0ff */
[----:B------:R-:W-:Y:S01]  /*0120*/  ISETP.GE.U32.AND P0, PT, R0, UR5, PT ;  /* 0x0000000500007c0c */ /* 0x000fe2000bf06070 */
[----:B--2---:R-:W-:-:S12]  /*0130*/  FADD R7, R2, R7 ;  /* 0x0000000702077221 */ /* 0x004fd80000000000 */
[----:B------:R-:W-:Y:S05]  /*0140*/  @!P0 BRA `(.L_x_2) ;  /* 0xfffffffc00e88947 */ /* 0x000fea000383ffff */
.L_x_1:
[----:B------:R-:W-:Y:S05]  /*0150*/  BSYNC.RECONVERGENT B0 ;  /* 0x0000000000007941 */ /* 0x000fea0003800200 */
.L_x_0:
[----:B------:R-:W0:Y:S01]  /*0160*/  S2UR UR5, SR_CgaCtaId ;  /* 0x00000000000579c3 */ /* 0x000e220000008800 */
[----:B------:R-:W-:Y:S01]  /*0170*/  UMOV UR4, 0x400 ;  /* 0x0000040000047882 */ /* 0x000fe20000000000 */
[----:B------:R-:W-:Y:S02]  /*0180*/  ISETP.GE.U32.AND P1, PT, R6, 0x2, PT ;  /* 0x000000020600780c */ /* 0x000fe40003f26070 */
[----:B------:R-:W-:Y:S01]  /*0190*/  ISETP.NE.AND P0, PT, R9, RZ, PT ;  /* 0x000000ff0900720c */ /* 0x000fe20003f05270 */
[----:B0-----:R-:W-:-:S06]  /*01a0*/  ULEA UR4, UR5, UR4, 0x18 ;  /* 0x0000000405047291 */ /* 0x001fcc000f8ec0ff */
[----:B------:R-:W-:-:S05]  /*01b0*/  LEA R0, R9, UR4, 0x2 ;  /* 0x0000000409007c11 */ /* 0x000fca000f8e10ff */
[----:B------:R0:W-:Y:S01]  /*01c0*/  STS [R0], R7 ;  /* 0x0000000700007388 */ /* 0x0001e20000000800 */
[----:B------:R-:W-:Y:S06]  /*01d0*/  BAR.SYNC.DEFER_BLOCKING 0x0 ;  /* 0x0000000000007b1d */ /* 0x000fec0000010000 */
[----:B------:R-:W-:Y:S05]  /*01e0*/  @!P1 BRA `(.L_x_3) ;  /* 0x00000000002c9947 */ /* 0x000fea0003800000 */
.L_x_4:
[----:B------:R-:W-:-:S04]  /*01f0*/  SHF.R.U32.HI R4, RZ, 0x1, R6 ;  /* 0x00000001ff047819 */ /* 0x000fc80000011606 */
[----:B------:R-:W-:-:S13]  /*0200*/  ISETP.GE.U32.AND P1, PT, R9, R4, PT ;  /* 0x000000040900720c */ /* 0x000fda0003f26070 */
[----:B------:R-:W-:Y:S01]  /*0210*/  @!P1 IMAD R2, R4, 0x4, R0 ;  /* 0x0000000404029824 */ /* 0x000fe200078e0200 */
[----:B------:R-:W-:Y:S05]  /*0220*/  @!P1 LDS R3, [R0] ;  /* 0x0000000000039984 */ /* 0x000fea0000000800 */
[----:B------:R-:W1:Y:S02]  /*0230*/  @!P1 LDS R2, [R2] ;  /* 0x0000000002029984 */ /* 0x000e640000000800 */
[----:B-1----:R-:W-:-:S05]  /*0240*/  @!P1 FADD R3, R2, R3 ;  /* 0x0000000302039221 */ /* 0x002fca0000000000 */
[----:B------:R1:W-:Y:S01]  /*0250*/  @!P1 STS [R0], R3 ;  /* 0x0000000300009388 */ /* 0x0003e20000000800 */
[----:B------:R-:W-:Y:S01]  /*0260*/  BAR.SYNC.DEFER_BLOCKING 0x0 ;  /* 0x0000000000007b1d */ /* 0x000fe20000010000 */
[----:B------:R-:W-:Y:S02]  /*0270*/  ISETP.GT.U32.AND P1, PT, R6, 0x3, PT ;  /* 0x000000030600780c */ /* 0x000fe40003f24070 */
[----:B------:R-:W-:-:S11]  /*0280*/  MOV R6, R4 ;  /* 0x0000000400067202 */ /* 0x000fd60000000f00 */
[----:B-1----:R-:W-:Y:S05]  /*0290*/  @P1 BRA `(.L_x_4) ;  /* 0xfffffffc00d41947 */ /* 0x002fea000383ffff */
.L_x_3:
[----:B------:R-:W-:Y:S05]  /*02a0*/  @P0 EXIT ;  /* 0x000000000000094d */ /* 0x000fea0003800000 */
[----:B------:R-:W1:Y:S01]  /*02b0*/  S2UR UR5, SR_CgaCtaId ;  /* 0x00000000000579c3 */ /* 0x000e620000008800 */
[----:B------:R-:W-:-:S07]  /*02c0*/  UMOV UR4, 0x400 ;  /* 0x0000040000047882 */ /* 0x000fce0000000000 */
[----:B------:R-:W2:Y:S01]  /*02d0*/  LDC.64 R2, c[0x0][0x388] ;  /* 0x0000e200ff027b82 */ /* 0x000ea20000000a00 */
[----:B-1----:R-:W-:-:S09]  /*02e0*/  ULEA UR4, UR5, UR4, 0x18 ;  /* 0x0000000405047291 */ /* 0x002fd2000f8ec0ff */
[----:B------:R-:W2:Y:S04]  /*02f0*/  LDS R5, [UR4] ;  /* 0x00000004ff057984 */ /* 0x000ea80008000800 */
[----:B--2---:R-:W-:Y:S01]  /*0300*/  REDG.E.ADD.F32.FTZ.RN.STRONG.GPU desc[UR6][R2.64], R5 ;  /* 0x00000005020079a6 */ /* 0x004fe2000c12f306 */
[----:B------:R-:W-:Y:S05]  /*0310*/  EXIT ;  /* 0x000000000000794d */ /* 0x000fea0003800000 */
.L_x_5:
[----:B------:R-:W-:-:S00]  /*0320*/  BRA `(.L_x_5) ;  /* 0xfffffffc00fc7947 */ /* 0x000fc0000383ffff */
[----:B------:R-:W-:-:S00]  /*0330*/  NOP ;  /* 0x0000000000007918 */ /* 0x000fc00000000000 */
        /* <DEDUP_REMOVED lines=12> */
.L_x_6:


//--------------------- .nv.shared._Z16reduce_optimizedPKfPfi --------------------------
	.section	.nv.shared._Z16reduce_optimizedPKfPfi,"aw",@nobits
	.sectionflags	@""
	.align	16
	.zero		1024


//--------------------- .nv.shared.reserved.0     --------------------------
	.section	.nv.shared.reserved.0,"aw",@nobits
	.weak		__nv_reservedSMEM_offset_0_alias
	.size		__nv_reservedSMEM_offset_0_alias, 0, 64
	.other		__nv_reservedSMEM_offset_0_alias,@"STO_CUDA_RESERVED_SHARED STV_DEFAULT"
__nv_reservedSMEM_offset_0_alias:
	.zero		0
	.zero		64


//--------------------- .nv.constant0._Z16reduce_optimizedPKfPfi --------------------------
	.section	.nv.constant0._Z16reduce_optimizedPKfPfi,"a",@progbits
	.sectionflags	@""
	.align	4
.nv.constant0._Z16reduce_optimizedPKfPfi:
	.zero		916


//--------------------- SYMBOLS --------------------------

	.type		.nv.reservedSmem.offset0,@object
	.size		.nv.reservedSmem.offset0,0x4
	.type		.nv.reservedSmem.cap,@object
	.size		.nv.reservedSmem.cap,0x4
